//
// Generated by NVIDIA NVVM Compiler
//
// Compiler Build ID: CL-36424714
// Cuda compilation tools, release 13.0, V13.0.88
// Based on NVVM 20.0.0
//

.version 9.0
.target sm_100
.address_size 64

	// .globl	_Z22compare_scale_decodingPKh
.extern .func  (.param .b32 func_retval0) vprintf
(
	.param .b64 vprintf_param_0,
	.param .b64 vprintf_param_1
)
;
// _ZZ22compare_scale_decodingPKhE6our_sc has been demoted
// _ZZ22compare_scale_decodingPKhE5our_m has been demoted
.global .align 1 .b8 $str[67] = {91, 86, 65, 78, 71, 85, 65, 82, 68, 32, 77, 73, 83, 77, 65, 84, 67, 72, 93, 32, 105, 100, 120, 61, 37, 100, 58, 32, 108, 108, 97, 109, 97, 40, 100, 61, 37, 117, 44, 32, 109, 61, 37, 117, 41, 32, 118, 115, 32, 111, 117, 114, 115, 40, 100, 61, 37, 117, 44, 32, 109, 61, 37, 117, 41, 10};
.global .align 1 .b8 $str$1[34] = {91, 86, 65, 78, 71, 85, 65, 82, 68, 32, 79, 75, 93, 32, 105, 100, 120, 61, 37, 100, 58, 32, 100, 61, 37, 117, 44, 32, 109, 61, 37, 117, 10};

.visible .entry _Z22compare_scale_decodingPKh(
	.param .u64 .ptr .align 1 _Z22compare_scale_decodingPKh_param_0
)
{
	.local .align 8 .b8 	__local_depot0[24];
	.reg .b64 	%SP;
	.reg .b64 	%SPL;
	.reg .pred 	%p<7>;
	.reg .b16 	%rs<90>;
	.reg .b32 	%r<18>;
	.reg .b64 	%rd<17>;
	// demoted variable
	.shared .align 1 .b8 _ZZ22compare_scale_decodingPKhE6our_sc[8];
	// demoted variable
	.shared .align 1 .b8 _ZZ22compare_scale_decodingPKhE5our_m[8];
	mov.u64 	%SPL, __local_depot0;
	cvta.local.u64 	%SP, %SPL;
	ld.param.u64 	%rd3, [_Z22compare_scale_decodingPKh_param_0];
	cvta.to.global.u64 	%rd1, %rd3;
	add.u64 	%rd4, %SP, 0;
	add.u64 	%rd2, %SPL, 0;
	mov.u32 	%r1, %tid.x;
	setp.gt.u32 	%p1, %r1, 7;
	@%p1 bra 	$L__BB0_8;
	setp.lt.u32 	%p2, %r1, 4;
	@%p2 bra 	$L__BB0_3;
	cvt.u64.u32 	%rd5, %r1;
	add.s64 	%rd6, %rd1, %rd5;
	ld.global.u8 	%rs9, [%rd6+4];
	and.b16  	%rs10, %rs9, 15;
	add.s32 	%r2, %r1, -4;
	cvt.u64.u32 	%rd7, %r2;
	add.s64 	%rd8, %rd1, %rd7;
	ld.global.u8 	%rs11, [%rd8];
	shr.u16 	%rs12, %rs11, 2;
	and.b16  	%rs13, %rs12, 48;
	or.b16  	%rs89, %rs13, %rs10;
	shr.u16 	%rs14, %rs9, 4;
	ld.global.u8 	%rs15, [%rd6];
	shr.u16 	%rs16, %rs15, 2;
	and.b16  	%rs17, %rs16, 48;
	or.b16  	%rs88, %rs17, %rs14;
	bra.uni 	$L__BB0_5;
$L__BB0_3:
	cvt.u64.u32 	%rd9, %r1;
	add.s64 	%rd10, %rd1, %rd9;
	ld.global.u8 	%rs18, [%rd10];
	and.b16  	%rs89, %rs18, 63;
	ld.global.u8 	%rs19, [%rd10+4];
	and.b16  	%rs88, %rs19, 63;
	setp.ne.s32 	%p3, %r1, 0;
	@%p3 bra 	$L__BB0_5;
	ld.global.u8 	%rs20, [%rd1];
	and.b16  	%rs21, %rs20, 63;
	st.shared.u8 	[_ZZ22compare_scale_decodingPKhE6our_sc], %rs21;
	ld.global.u8 	%rs22, [%rd1+1];
	and.b16  	%rs23, %rs22, 63;
	st.shared.u8 	[_ZZ22compare_scale_decodingPKhE6our_sc+1], %rs23;
	ld.global.u8 	%rs24, [%rd1+2];
	shl.b16 	%rs25, %rs24, 2;
	and.b16  	%rs26, %rs25, 60;
	shr.u16 	%rs27, %rs20, 6;
	or.b16  	%rs28, %rs26, %rs27;
	st.shared.u8 	[_ZZ22compare_scale_decodingPKhE6our_sc+2], %rs28;
	ld.global.u8 	%rs29, [%rd1+3];
	shl.b16 	%rs30, %rs29, 2;
	and.b16  	%rs31, %rs30, 60;
	shr.u16 	%rs32, %rs22, 6;
	or.b16  	%rs33, %rs31, %rs32;
	st.shared.u8 	[_ZZ22compare_scale_decodingPKhE6our_sc+3], %rs33;
	ld.global.u8 	%rs34, [%rd1+4];
	shl.b16 	%rs35, %rs34, 2;
	and.b16  	%rs36, %rs35, 60;
	shr.u16 	%rs37, %rs24, 4;
	and.b16  	%rs38, %rs37, 3;
	or.b16  	%rs39, %rs38, %rs36;
	st.shared.u8 	[_ZZ22compare_scale_decodingPKhE6our_sc+4], %rs39;
	ld.global.u8 	%rs40, [%rd1+5];
	shl.b16 	%rs41, %rs40, 2;
	and.b16  	%rs42, %rs41, 60;
	shr.u16 	%rs43, %rs29, 4;
	and.b16  	%rs44, %rs43, 3;
	or.b16  	%rs45, %rs44, %rs42;
	st.shared.u8 	[_ZZ22compare_scale_decodingPKhE6our_sc+5], %rs45;
	ld.global.u8 	%rs46, [%rd1+6];
	shl.b16 	%rs47, %rs46, 2;
	and.b16  	%rs48, %rs47, 60;
	shr.u16 	%rs49, %rs34, 4;
	and.b16  	%rs50, %rs49, 3;
	or.b16  	%rs51, %rs50, %rs48;
	st.shared.u8 	[_ZZ22compare_scale_decodingPKhE6our_sc+6], %rs51;
	ld.global.u8 	%rs52, [%rd1+7];
	shl.b16 	%rs53, %rs52, 2;
	and.b16  	%rs54, %rs53, 60;
	shr.u16 	%rs55, %rs40, 4;
	and.b16  	%rs56, %rs55, 3;
	or.b16  	%rs57, %rs56, %rs54;
	st.shared.u8 	[_ZZ22compare_scale_decodingPKhE6our_sc+7], %rs57;
	ld.global.u8 	%rs58, [%rd1+8];
	shl.b16 	%rs59, %rs58, 2;
	and.b16  	%rs60, %rs59, 60;
	shr.u16 	%rs61, %rs46, 4;
	and.b16  	%rs62, %rs61, 3;
	or.b16  	%rs63, %rs62, %rs60;
	st.shared.u8 	[_ZZ22compare_scale_decodingPKhE5our_m], %rs63;
	ld.global.u8 	%rs64, [%rd1+9];
	shl.b16 	%rs65, %rs64, 2;
	and.b16  	%rs66, %rs65, 60;
	shr.u16 	%rs67, %rs52, 4;
	and.b16  	%rs68, %rs67, 3;
	or.b16  	%rs69, %rs68, %rs66;
	st.shared.u8 	[_ZZ22compare_scale_decodingPKhE5our_m+1], %rs69;
	ld.global.u8 	%rs70, [%rd1+10];
	shl.b16 	%rs71, %rs70, 2;
	and.b16  	%rs72, %rs71, 60;
	shr.u16 	%rs73, %rs58, 4;
	and.b16  	%rs74, %rs73, 3;
	or.b16  	%rs75, %rs74, %rs72;
	st.shared.u8 	[_ZZ22compare_scale_decodingPKhE5our_m+2], %rs75;
	ld.global.u8 	%rs76, [%rd1+11];
	shl.b16 	%rs77, %rs76, 2;
	and.b16  	%rs78, %rs77, 60;
	shr.u16 	%rs79, %rs64, 4;
	and.b16  	%rs80, %rs79, 3;
	or.b16  	%rs81, %rs80, %rs78;
	st.shared.u8 	[_ZZ22compare_scale_decodingPKhE5our_m+3], %rs81;
	shr.u16 	%rs82, %rs70, 4;
	st.shared.u8 	[_ZZ22compare_scale_decodingPKhE5our_m+4], %rs82;
	shr.u16 	%rs83, %rs76, 4;
	st.shared.u8 	[_ZZ22compare_scale_decodingPKhE5our_m+5], %rs83;
	st.shared.u8 	[_ZZ22compare_scale_decodingPKhE5our_m+6], %rs37;
	st.shared.u8 	[_ZZ22compare_scale_decodingPKhE5our_m+7], %rs43;
$L__BB0_5:
	bar.sync 	0;
	mov.u32 	%r3, _ZZ22compare_scale_decodingPKhE6our_sc;
	add.s32 	%r4, %r3, %r1;
	ld.shared.u8 	%rs7, [%r4];
	mov.u32 	%r5, _ZZ22compare_scale_decodingPKhE5our_m;
	add.s32 	%r6, %r5, %r1;
	ld.shared.u8 	%rs84, [%r6];
	setp.eq.s16 	%p4, %rs89, %rs7;
	and.b16  	%rs87, %rs88, 255;
	setp.eq.s16 	%p5, %rs87, %rs84;
	and.pred  	%p6, %p4, %p5;
	@%p6 bra 	$L__BB0_7;
	cvt.u32.u16 	%r11, %rs89;
	cvt.u32.u16 	%r12, %rs88;
	st.local.v2.u32 	[%rd2], {%r1, %r11};
	cvt.u32.u16 	%r13, %rs7;
	st.local.v2.u32 	[%rd2+8], {%r12, %r13};
	cvt.u32.u16 	%r14, %rs84;
	and.b32  	%r15, %r14, 255;
	st.local.u32 	[%rd2+16], %r15;
	mov.u64 	%rd14, $str;
	cvta.global.u64 	%rd15, %rd14;
	{ // callseq 1, 0
	.param .b64 param0;
	st.param.b64 	[param0], %rd15;
	.param .b64 param1;
	st.param.b64 	[param1], %rd4;
	.param .b32 retval0;
	call.uni (retval0), 
	vprintf, 
	(
	param0, 
	param1
	);
	ld.param.b32 	%r16, [retval0];
	} // callseq 1
	bra.uni 	$L__BB0_8;
$L__BB0_7:
	cvt.u32.u16 	%r7, %rs89;
	cvt.u32.u16 	%r8, %rs88;
	st.local.v2.u32 	[%rd2], {%r1, %r7};
	st.local.u32 	[%rd2+8], %r8;
	mov.u64 	%rd11, $str$1;
	cvta.global.u64 	%rd12, %rd11;
	{ // callseq 0, 0
	.param .b64 param0;
	st.param.b64 	[param0], %rd12;
	.param .b64 param1;
	st.param.b64 	[param1], %rd4;
	.param .b32 retval0;
	call.uni (retval0), 
	vprintf, 
	(
	param0, 
	param1
	);
	ld.param.b32 	%r9, [retval0];
	} // callseq 0
$L__BB0_8:
	ret;

}


// ===== COMPILED SASS (sm_100) =====

	.target	sm_100

	.elftype	@"ET_EXEC"


//--------------------- .note.nv.tkinfo           --------------------------
	.section	.note.nv.tkinfo,"",@"SHT_NOTE"
	.sectionflags	@"SHF_NOTE_NV_TKINFO"
	.tkinfo
        /*0018*/ 	.word	0x00000002
        /*0030*/ 	.string	""
        /*0030*/ 	.string	"ptxas"
        /*0030*/ 	.string	"Cuda compilation tools, release 13.0, V13.0.88"
        /*0030*/ 	.string	"Build cuda_13.0.r13.0/compiler.36424714_0"
        /*0030*/ 	.string	"-arch sm_100 -m 64 "



//--------------------- .note.nv.cuinfo           --------------------------
	.section	.note.nv.cuinfo,"",@"SHT_NOTE"
	.sectionflags	@"SHF_NOTE_NV_CUINFO"
        /*0018*/ 	.short	0x0002
        /*001a*/ 	.short	0x0064
        /*001c*/ 	.short	0x0082
	.zero		2


//--------------------- .nv.info                  --------------------------
	.section	.nv.info,"",@"SHT_CUDA_INFO"
	.align	4


	//----- nvinfo : EIATTR_REGCOUNT
	.align		4
        /*0000*/ 	.byte	0x04, 0x2f
        /*0002*/ 	.short	(.L_3 - .L_2)
	.align		4
.L_2:
        /*0004*/ 	.word	index@(_Z22compare_scale_decodingPKh)
        /*0008*/ 	.word	0x00000018


	//----- nvinfo : EIATTR_FRAME_SIZE
	.align		4
.L_3:
        /*000c*/ 	.byte	0x04, 0x11
        /*000e*/ 	.short	(.L_5 - .L_4)
	.align		4
.L_4:
        /*0010*/ 	.word	index@(_Z22compare_scale_decodingPKh)
        /*0014*/ 	.word	0x00000018


	//----- nvinfo : EIATTR_MIN_STACK_SIZE
	.align		4
.L_5:
        /*0018*/ 	.byte	0x04, 0x12
        /*001a*/ 	.short	(.L_7 - .L_6)
	.align		4
.L_6:
        /*001c*/ 	.word	index@(_Z22compare_scale_decodingPKh)
        /*0020*/ 	.word	0x00000018
.L_7:


//--------------------- .nv.compat                --------------------------
	.section	.nv.compat,"",@"SHT_CUDA_COMPAT_INFO"
	.align	4
        /*0000*/ 	.byte	0x02, 0x09, 0x00, 0x00, 0x02, 0x02, 0x01, 0x00, 0x02, 0x05, 0x05, 0x00, 0x03, 0x07, 0x01, 0x01
        /*0010*/ 	.byte	0x02, 0x03, 0x00, 0x00, 0x02, 0x06, 0x01, 0x00, 0x04, 0x0b, 0x08, 0x00, 0x09, 0x00, 0x00, 0x00
        /*0020*/ 	.byte	0x00, 0x00, 0x00, 0x00


//--------------------- .nv.info._Z22compare_scale_decodingPKh --------------------------
	.section	.nv.info._Z22compare_scale_decodingPKh,"",@"SHT_CUDA_INFO"
	.sectionflags	@""
	.align	4


	//----- nvinfo : EIATTR_CUDA_API_VERSION
	.align		4
        /*0000*/ 	.byte	0x04, 0x37
        /*0002*/ 	.short	(.L_9 - .L_8)
.L_8:
        /*0004*/ 	.word	0x00000082


	//----- nvinfo : EIATTR_KPARAM_INFO
	.align		4
.L_9:
        /*0008*/ 	.byte	0x04, 0x17
        /*000a*/ 	.short	(.L_11 - .L_10)
.L_10:
        /*000c*/ 	.word	0x00000000
        /*0010*/ 	.short	0x0000
        /*0012*/ 	.short	0x0000
        /*0014*/ 	.byte	0x00, 0xf5, 0x21, 0x00


	//----- nvinfo : EIATTR_SPARSE_MMA_MASK
	.align		4
.L_11:
        /*0018*/ 	.byte	0x03, 0x50
        /*001a*/ 	.short	0x0000


	//----- nvinfo : EIATTR_MAXREG_COUNT
	.align		4
        /*001c*/ 	.byte	0x03, 0x1b
        /*001e*/ 	.short	0x00ff


	//----- nvinfo : EIATTR_NUM_BARRIERS
	.align		4
        /*0020*/ 	.byte	0x02, 0x4c
        /*0022*/ 	.byte	0x01
	.zero		1


	//----- nvinfo : EIATTR_EXTERNS
	.align		4
        /*0024*/ 	.byte	0x04, 0x0f
        /*0026*/ 	.short	(.L_13 - .L_12)


	//   ....[0]....
	.align		4
.L_12:
        /*0028*/ 	.word	index@(vprintf)


	//----- nvinfo : EIATTR_MERCURY_ISA_VERSION
	.align		4
.L_13:
        /*002c*/ 	.byte	0x03, 0x5f
        /*002e*/ 	.short	0x0101


	//----- nvinfo : EIATTR_VRC_CTA_INIT_COUNT
	.align		4
        /*0030*/ 	.byte	0x02, 0x4a
	.zero		1
	.zero		1


	//----- nvinfo : EIATTR_SYSCALL_OFFSETS
	.align		4
        /*0034*/ 	.byte	0x04, 0x46
        /*0036*/ 	.short	(.L_15 - .L_14)


	//   ....[0]....
.L_14:
        /*0038*/ 	.word	0x000008a0


	//   ....[1]....
        /*003c*/ 	.word	0x00000970


	//----- nvinfo : EIATTR_EXIT_INSTR_OFFSETS
	.align		4
.L_15:
        /*0040*/ 	.byte	0x04, 0x1c
        /*0042*/ 	.short	(.L_17 - .L_16)


	//   ....[0]....
.L_16:
        /*0044*/ 	.word	0x00000080


	//   ....[1]....
        /*0048*/ 	.word	0x000008b0


	//   ....[2]....
        /*004c*/ 	.word	0x00000980


	//----- nvinfo : EIATTR_CRS_STACK_SIZE
	.align		4
.L_17:
        /*0050*/ 	.byte	0x04, 0x1e
        /*0052*/ 	.short	(.L_19 - .L_18)
.L_18:
        /*0054*/ 	.word	0x00000000


	//----- nvinfo : EIATTR_CBANK_PARAM_SIZE
	.align		4
.L_19:
        /*0058*/ 	.byte	0x03, 0x19
        /*005a*/ 	.short	0x0008


	//----- nvinfo : EIATTR_PARAM_CBANK
	.align		4
        /*005c*/ 	.byte	0x04, 0x0a
        /*005e*/ 	.short	(.L_21 - .L_20)
	.align		4
.L_20:
        /*0060*/ 	.word	index@(.nv.constant0._Z22compare_scale_decodingPKh)
        /*0064*/ 	.short	0x0380
        /*0066*/ 	.short	0x0008


	//----- nvinfo : EIATTR_SW_WAR
	.align		4
.L_21:
        /*0068*/ 	.byte	0x04, 0x36
        /*006a*/ 	.short	(.L_23 - .L_22)
.L_22:
        /*006c*/ 	.word	0x00000008
.L_23:


//--------------------- .nv.callgraph             --------------------------
	.section	.nv.callgraph,"",@"SHT_CUDA_CALLGRAPH"
	.align	4
	.sectionentsize	8
	.align		4
        /*0000*/ 	.word	0x00000000
	.align		4
        /*0004*/ 	.word	0xffffffff
	.align		4
        /*0008*/ 	.word	index@(_Z22compare_scale_decodingPKh)
	.align		4
        /*000c*/ 	.word	index@(vprintf)
	.align		4
        /*0010*/ 	.word	0x00000000
	.align		4
        /*0014*/ 	.word	0xfffffffe
	.align		4
        /*0018*/ 	.word	0x00000000
	.align		4
        /*001c*/ 	.word	0xfffffffd
	.align		4
        /*0020*/ 	.word	0x00000000
	.align		4
        /*0024*/ 	.word	0xfffffffc


//--------------------- .nv.constant4             --------------------------
	.section	.nv.constant4,"a",@progbits
	.align	8
	.align		8
.nv.constant4:
        /*0000*/ 	.dword	vprintf
	.align		8
        /*0008*/ 	.dword	$str
	.align		8
        /*0010*/ 	.dword	$str$1


//--------------------- .text._Z22compare_scale_decodingPKh --------------------------
	.section	.text._Z22compare_scale_decodingPKh,"ax",@progbits
	.align	128
        .global         _Z22compare_scale_decodingPKh
        .type           _Z22compare_scale_decodingPKh,@function
        .size           _Z22compare_scale_decodingPKh,(.L_x_7 - _Z22compare_scale_decodingPKh)
        .other          _Z22compare_scale_decodingPKh,@"STO_CUDA_ENTRY STV_DEFAULT"
_Z22compare_scale_decodingPKh:
.text._Z22compare_scale_decodingPKh:
[----:B------:R-:W0:Y:S01]  /*0000*/  LDC R1, c[0x0][0x37c] ;  /* 0x0000df00ff017b82 */ /* 0x000e220000000800 */
[----:B------:R-:W1:Y:S01]  /*0010*/  S2R R2, SR_TID.X ;  /* 0x0000000000027919 */ /* 0x000e620000002100 */
[----:B------:R-:W2:Y:S01]  /*0020*/  LDCU UR4, c[0x0][0x2f8] ;  /* 0x00005f00ff0477ac */ /* 0x000ea20008000800 */
[----:B0-----:R-:W-:Y:S01]  /*0030*/  VIADD R1, R1, 0xffffffe8 ;  /* 0xffffffe801017836 */ /* 0x001fe20000000000 */
[----:B------:R-:W0:Y:S04]  /*0040*/  LDCU UR5, c[0x0][0x2fc] ;  /* 0x00005f80ff0577ac */ /* 0x000e280008000800 */
[----:B--2---:R-:W-:-:S05]  /*0050*/  IADD3 R6, P1, PT, R1, UR4, RZ ;  /* 0x0000000401067c10 */ /* 0x004fca000ff3e0ff */
[----:B0-----:R-:W-:Y:S01]  /*0060*/  IMAD.X R7, RZ, RZ, UR5, P1 ;  /* 0x00000005ff077e24 */ /* 0x001fe200088e06ff */
[----:B-1----:R-:W-:-:S13]  /*0070*/  ISETP.GT.U32.AND P0, PT, R2, 0x7, PT ;  /* 0x000000070200780c */ /* 0x002fda0003f04070 */
[----:B------:R-:W-:Y:S05]  /*0080*/  @P0 EXIT ;  /* 0x000000000000094d */ /* 0x000fea0003800000 */
[----:B------:R-:W-:Y:S01]  /*0090*/  ISETP.GE.U32.AND P0, PT, R2, 0x4, PT ;  /* 0x000000040200780c */ /* 0x000fe20003f06070 */
[----:B------:R-:W0:Y:S01]  /*00a0*/  LDCU.64 UR6, c[0x0][0x358] ;  /* 0x00006b00ff0677ac */ /* 0x000e220008000a00 */
[----:B------:R-:W-:Y:S11]  /*00b0*/  BSSY.RECONVERGENT B0, `(.L_x_0) ;  /* 0x0000066000007945 */ /* 0x000ff60003800200 */
[----:B------:R-:W-:Y:S05]  /*00c0*/  @!P0 BRA `(.L_x_1) ;  /* 0x0000000000448947 */ /* 0x000fea0003800000 */
[----:B------:R-:W1:Y:S01]  /*00d0*/  LDCU.64 UR4, c[0x0][0x380] ;  /* 0x00007000ff0477ac */ /* 0x000e620008000a00 */
[C---:B------:R-:W-:Y:S01]  /*00e0*/  VIADD R8, R2.reuse, 0xfffffffc ;  /* 0xfffffffc02087836 */ /* 0x040fe20000000000 */
[----:B-1----:R-:W-:-:S04]  /*00f0*/  IADD3 R4, P0, PT, R2, UR4, RZ ;  /* 0x0000000402047c10 */ /* 0x002fc8000ff1e0ff */
[----:B------:R-:W-:Y:S01]  /*0100*/  IADD3 R8, P1, PT, R8, UR4, RZ ;  /* 0x0000000408087c10 */ /* 0x000fe2000ff3e0ff */
[----:B------:R-:W-:-:S04]  /*0110*/  IMAD.X R5, RZ, RZ, UR5, P0 ;  /* 0x00000005ff057e24 */ /* 0x000fc800080e06ff */
[----:B------:R-:W-:Y:S01]  /*0120*/  IMAD.X R9, RZ, RZ, UR5, P1 ;  /* 0x00000005ff097e24 */ /* 0x000fe200088e06ff */
[----:B0-----:R-:W2:Y:S04]  /*0130*/  LDG.E.U8 R3, desc[UR6][R4.64] ;  /* 0x0000000604037981 */ /* 0x001ea8000c1e1100 */
[----:B------:R-:W3:Y:S04]  /*0140*/  LDG.E.U8 R8, desc[UR6][R8.64] ;  /* 0x0000000608087981 */ /* 0x000ee8000c1e1100 */
[----:B------:R-:W4:Y:S01]  /*0150*/  LDG.E.U8 R0, desc[UR6][R4.64+0x4] ;  /* 0x0000040604007981 */ /* 0x000f22000c1e1100 */
[----:B--2---:R-:W-:-:S02]  /*0160*/  SHF.R.U32.HI R10, RZ, 0x2, R3 ;  /* 0x00000002ff0a7819 */ /* 0x004fc40000011603 */
[----:B---3--:R-:W-:Y:S02]  /*0170*/  SHF.R.U32.HI R3, RZ, 0x2, R8 ;  /* 0x00000002ff037819 */ /* 0x008fe40000011608 */
[----:B------:R-:W-:Y:S02]  /*0180*/  LOP3.LUT R11, R10, 0x30, RZ, 0xc0, !PT ;  /* 0x000000300a0b7812 */ /* 0x000fe400078ec0ff */
[----:B------:R-:W-:Y:S02]  /*0190*/  LOP3.LUT R3, R3, 0x30, RZ, 0xc0, !PT ;  /* 0x0000003003037812 */ /* 0x000fe400078ec0ff */
[----:B----4-:R-:W-:Y:S02]  /*01a0*/  LEA.HI R11, R0, R11, RZ, 0x1c ;  /* 0x0000000b000b7211 */ /* 0x010fe400078fe0ff */
[----:B------:R-:W-:Y:S02]  /*01b0*/  LOP3.LUT R3, R3, 0xf, R0, 0xf8, !PT ;  /* 0x0000000f03037812 */ /* 0x000fe400078ef800 */
[----:B------:R-:W-:Y:S01]  /*01c0*/  PRMT R10, R11, 0x7610, R10 ;  /* 0x000076100b0a7816 */ /* 0x000fe2000000000a */
[----:B------:R-:W-:Y:S06]  /*01d0*/  BRA `(.L_x_2) ;  /* 0x00000004004c7947 */ /* 0x000fec0003800000 */
.L_x_1:
[----:B------:R-:W1:Y:S02]  /*01e0*/  LDCU.64 UR4, c[0x0][0x380] ;  /* 0x00007000ff0477ac */ /* 0x000e640008000a00 */
[----:B-1----:R-:W-:-:S05]  /*01f0*/  IADD3 R4, P0, PT, R2, UR4, RZ ;  /* 0x0000000402047c10 */ /* 0x002fca000ff1e0ff */
[----:B------:R-:W-:-:S05]  /*0200*/  IMAD.X R5, RZ, RZ, UR5, P0 ;  /* 0x00000005ff057e24 */ /* 0x000fca00080e06ff */
[----:B0-----:R-:W2:Y:S04]  /*0210*/  LDG.E.U8 R3, desc[UR6][R4.64] ;  /* 0x0000000604037981 */ /* 0x001ea8000c1e1100 */
[----:B------:R-:W3:Y:S01]  /*0220*/  LDG.E.U8 R10, desc[UR6][R4.64+0x4] ;  /* 0x00000406040a7981 */ /* 0x000ee2000c1e1100 */
[----:B------:R-:W-:Y:S02]  /*0230*/  ISETP.NE.AND P0, PT, R2, RZ, PT ;  /* 0x000000ff0200720c */ /* 0x000fe40003f05270 */
[----:B--2---:R-:W-:Y:S02]  /*0240*/  LOP3.LUT R3, R3, 0x3f, RZ, 0xc0, !PT ;  /* 0x0000003f03037812 */ /* 0x004fe400078ec0ff */
[----:B---3--:R-:W-:-:S09]  /*0250*/  LOP3.LUT R10, R10, 0x3f, RZ, 0xc0, !PT ;  /* 0x0000003f0a0a7812 */ /* 0x008fd200078ec0ff */
[----:B------:R-:W-:Y:S05]  /*0260*/  @P0 BRA `(.L_x_2) ;  /* 0x0000000400280947 */ /* 0x000fea0003800000 */
[----:B------:R-:W0:Y:S02]  /*0270*/  LDC.64 R4, c[0x0][0x380] ;  /* 0x0000e000ff047b82 */ /* 0x000e240000000a00 */
[----:B0-----:R-:W2:Y:S04]  /*0280*/  LDG.E.U8 R18, desc[UR6][R4.64+0x2] ;  /* 0x0000020604127981 */ /* 0x001ea8000c1e1100 */
[----:B------:R-:W3:Y:S04]  /*0290*/  LDG.E.U8 R16, desc[UR6][R4.64] ;  /* 0x0000000604107981 */ /* 0x000ee8000c1e1100 */
[----:B------:R-:W4:Y:S04]  /*02a0*/  LDG.E.U8 R20, desc[UR6][R4.64+0x4] ;  /* 0x0000040604147981 */ /* 0x000f28000c1e1100 */
[----:B------:R-:W5:Y:S04]  /*02b0*/  LDG.E.U8 R21, desc[UR6][R4.64+0x6] ;  /* 0x0000060604157981 */ /* 0x000f68000c1e1100 */
[----:B------:R-:W5:Y:S04]  /*02c0*/  LDG.E.U8 R15, desc[UR6][R4.64+0x8] ;  /* 0x00000806040f7981 */ /* 0x000f68000c1e1100 */
[----:B------:R-:W5:Y:S04]  /*02d0*/  LDG.E.U8 R13, desc[UR6][R4.64+0x3] ;  /* 0x00000306040d7981 */ /* 0x000f68000c1e1100 */
[----:B------:R-:W5:Y:S04]  /*02e0*/  LDG.E.U8 R14, desc[UR6][R4.64+0xa] ;  /* 0x00000a06040e7981 */ /* 0x000f68000c1e1100 */
[----:B------:R-:W5:Y:S04]  /*02f0*/  LDG.E.U8 R12, desc[UR6][R4.64+0x1] ;  /* 0x00000106040c7981 */ /* 0x000f68000c1e1100 */
[----:B------:R-:W5:Y:S04]  /*0300*/  LDG.E.U8 R0, desc[UR6][R4.64+0x5] ;  /* 0x0000050604007981 */ /* 0x000f68000c1e1100 */
[----:B------:R-:W5:Y:S04]  /*0310*/  LDG.E.U8 R8, desc[UR6][R4.64+0x7] ;  /* 0x0000070604087981 */ /* 0x000f68000c1e1100 */
[----:B------:R-:W5:Y:S04]  /*0320*/  LDG.E.U8 R9, desc[UR6][R4.64+0x9] ;  /* 0x0000090604097981 */ /* 0x000f68000c1e1100 */
[----:B------:R0:W5:Y:S01]  /*0330*/  LDG.E.U8 R11, desc[UR6][R4.64+0xb] ;  /* 0x00000b06040b7981 */ /* 0x000162000c1e1100 */
[----:B------:R-:W1:Y:S01]  /*0340*/  S2UR UR5, SR_CgaCtaId ;  /* 0x00000000000579c3 */ /* 0x000e620000008800 */
[----:B------:R-:W-:-:S02]  /*0350*/  UMOV UR4, 0x400 ;  /* 0x0000040000047882 */ /* 0x000fc40000000000 */
[----:B-1----:R-:W-:Y:S01]  /*0360*/  ULEA UR4, UR5, UR4, 0x18 ;  /* 0x0000000405047291 */ /* 0x002fe2000f8ec0ff */
[----:B--2---:R-:W-:Y:S01]  /*0370*/  IMAD.SHL.U32 R19, R18, 0x4, RZ ;  /* 0x0000000412137824 */ /* 0x004fe200078e00ff */
[----:B------:R-:W-:-:S04]  /*0380*/  SHF.R.U32.HI R18, RZ, 0x4, R18 ;  /* 0x00000004ff127819 */ /* 0x000fc80000011612 */
[----:B------:R-:W-:Y:S02]  /*0390*/  LOP3.LUT R19, R19, 0x3c, RZ, 0xc0, !PT ;  /* 0x0000003c13137812 */ /* 0x000fe400078ec0ff */
[C---:B---3--:R-:W-:Y:S02]  /*03a0*/  LOP3.LUT R17, R16.reuse, 0x3f, RZ, 0xc0, !PT ;  /* 0x0000003f10117812 */ /* 0x048fe400078ec0ff */
[----:B------:R-:W-:Y:S01]  /*03b0*/  LEA.HI R19, R16, R19, RZ, 0x1a ;  /* 0x0000001310137211 */ /* 0x000fe200078fd0ff */
[----:B----4-:R-:W-:Y:S01]  /*03c0*/  IMAD.SHL.U32 R16, R20, 0x4, RZ ;  /* 0x0000000414107824 */ /* 0x010fe200078e00ff */
[----:B0-----:R-:W-:-:S04]  /*03d0*/  LOP3.LUT R5, R18, 0x3, RZ, 0xc0, !PT ;  /* 0x0000000312057812 */ /* 0x001fc800078ec0ff */
[----:B------:R-:W-:Y:S02]  /*03e0*/  LOP3.LUT R5, R5, 0x3c, R16, 0xf8, !PT ;  /* 0x0000003c05057812 */ /* 0x000fe400078ef810 */
[----:B-----5:R-:W-:Y:S01]  /*03f0*/  SHF.R.U32.HI R16, RZ, 0x4, R21 ;  /* 0x00000004ff107819 */ /* 0x020fe20000011615 */
[----:B------:R0:W-:Y:S01]  /*0400*/  STS.U8 [UR4], R17 ;  /* 0x00000011ff007988 */ /* 0x0001e20008000004 */
[----:B------:R-:W-:Y:S02]  /*0410*/  IMAD.SHL.U32 R4, R15, 0x4, RZ ;  /* 0x000000040f047824 */ /* 0x000fe400078e00ff */
[----:B0-----:R-:W-:-:S04]  /*0420*/  LOP3.LUT R17, R16, 0x3, RZ, 0xc0, !PT ;  /* 0x0000000310117812 */ /* 0x001fc800078ec0ff */
[----:B------:R-:W-:Y:S01]  /*0430*/  LOP3.LUT R17, R17, 0x3c, R4, 0xf8, !PT ;  /* 0x0000003c11117812 */ /* 0x000fe200078ef804 */
[----:B------:R-:W-:Y:S01]  /*0440*/  IMAD.SHL.U32 R4, R13, 0x4, RZ ;  /* 0x000000040d047824 */ /* 0x000fe200078e00ff */
[----:B------:R-:W-:Y:S01]  /*0450*/  SHF.R.U32.HI R16, RZ, 0x4, R15 ;  /* 0x00000004ff107819 */ /* 0x000fe2000001160f */
[----:B------:R0:W-:Y:S01]  /*0460*/  STS.U8 [UR4+0x4], R5 ;  /* 0x00000405ff007988 */ /* 0x0001e20008000004 */
[----:B------:R-:W-:Y:S01]  /*0470*/  IMAD.SHL.U32 R15, R14, 0x4, RZ ;  /* 0x000000040e0f7824 */ /* 0x000fe200078e00ff */
[----:B------:R-:W-:Y:S02]  /*0480*/  SHF.R.U32.HI R13, RZ, 0x4, R13 ;  /* 0x00000004ff0d7819 */ /* 0x000fe4000001160d */
[----:B------:R-:W-:Y:S02]  /*0490*/  LOP3.LUT R16, R16, 0x3, RZ, 0xc0, !PT ;  /* 0x0000000310107812 */ /* 0x000fe400078ec0ff */
[----:B0-----:R-:W-:Y:S02]  /*04a0*/  LOP3.LUT R5, R4, 0x3c, RZ, 0xc0, !PT ;  /* 0x0000003c04057812 */ /* 0x001fe400078ec0ff */
[----:B------:R-:W-:-:S02]  /*04b0*/  LOP3.LUT R4, R12, 0x3f, RZ, 0xc0, !PT ;  /* 0x0000003f0c047812 */ /* 0x000fc400078ec0ff */
[----:B------:R-:W-:Y:S01]  /*04c0*/  LEA.HI R5, R12, R5, RZ, 0x1a ;  /* 0x000000050c057211 */ /* 0x000fe200078fd0ff */
[----:B------:R-:W-:Y:S01]  /*04d0*/  IMAD.SHL.U32 R12, R0, 0x4, RZ ;  /* 0x00000004000c7824 */ /* 0x000fe200078e00ff */
[----:B------:R-:W-:Y:S02]  /*04e0*/  SHF.R.U32.HI R14, RZ, 0x4, R14 ;  /* 0x00000004ff0e7819 */ /* 0x000fe4000001160e */
[----:B------:R-:W-:Y:S02]  /*04f0*/  LOP3.LUT R16, R16, 0x3c, R15, 0xf8, !PT ;  /* 0x0000003c10107812 */ /* 0x000fe400078ef80f */
[----:B------:R-:W-:Y:S01]  /*0500*/  LOP3.LUT R15, R13, 0x3, RZ, 0xc0, !PT ;  /* 0x000000030d0f7812 */ /* 0x000fe200078ec0ff */
[----:B------:R0:W-:Y:S01]  /*0510*/  STS.U8 [UR4+0xc], R14 ;  /* 0x00000c0eff007988 */ /* 0x0001e20008000004 */
[----:B------:R-:W-:Y:S02]  /*0520*/  SHF.R.U32.HI R20, RZ, 0x4, R20 ;  /* 0x00000004ff147819 */ /* 0x000fe40000011614 */
[----:B------:R-:W-:Y:S01]  /*0530*/  LOP3.LUT R12, R15, 0x3c, R12, 0xf8, !PT ;  /* 0x0000003c0f0c7812 */ /* 0x000fe200078ef80c */
[----:B------:R1:W-:Y:S01]  /*0540*/  STS.U8 [UR4+0xa], R16 ;  /* 0x00000a10ff007988 */ /* 0x0003e20008000004 */
[----:B------:R-:W-:-:S02]  /*0550*/  SHF.R.U32.HI R15, RZ, 0x4, R8 ;  /* 0x00000004ff0f7819 */ /* 0x000fc40000011608 */
[----:B0-----:R-:W-:Y:S01]  /*0560*/  SHF.R.U32.HI R14, RZ, 0x4, R0 ;  /* 0x00000004ff0e7819 */ /* 0x001fe20000011600 */
[----:B------:R0:W-:Y:S01]  /*0570*/  STS.U8 [UR4+0x1], R4 ;  /* 0x00000104ff007988 */ /* 0x0001e20008000004 */
[----:B------:R-:W-:Y:S01]  /*0580*/  IMAD.SHL.U32 R0, R8, 0x4, RZ ;  /* 0x0000000408007824 */ /* 0x000fe200078e00ff */
[----:B-1----:R-:W-:Y:S01]  /*0590*/  SHF.R.U32.HI R16, RZ, 0x4, R9 ;  /* 0x00000004ff107819 */ /* 0x002fe20000011609 */
[----:B------:R-:W-:Y:S01]  /*05a0*/  IMAD.SHL.U32 R21, R21, 0x4, RZ ;  /* 0x0000000415157824 */ /* 0x000fe200078e00ff */
[----:B------:R1:W-:Y:S01]  /*05b0*/  STS.U8 [UR4+0xf], R13 ;  /* 0x00000f0dff007988 */ /* 0x0003e20008000004 */
[----:B------:R-:W-:Y:S01]  /*05c0*/  IMAD.SHL.U32 R8, R9, 0x4, RZ ;  /* 0x0000000409087824 */ /* 0x000fe200078e00ff */
[----:B------:R-:W-:Y:S01]  /*05d0*/  LOP3.LUT R20, R20, 0x3, RZ, 0xc0, !PT ;  /* 0x0000000314147812 */ /* 0x000fe200078ec0ff */
[----:B0-----:R-:W-:Y:S01]  /*05e0*/  IMAD.SHL.U32 R4, R11, 0x4, RZ ;  /* 0x000000040b047824 */ /* 0x001fe200078e00ff */
[----:B------:R-:W-:Y:S02]  /*05f0*/  LOP3.LUT R9, R14, 0x3, RZ, 0xc0, !PT ;  /* 0x000000030e097812 */ /* 0x000fe400078ec0ff */
[----:B------:R-:W-:-:S02]  /*0600*/  LOP3.LUT R15, R15, 0x3, RZ, 0xc0, !PT ;  /* 0x000000030f0f7812 */ /* 0x000fc400078ec0ff */
[----:B-1----:R-:W-:Y:S02]  /*0610*/  LOP3.LUT R13, R16, 0x3, RZ, 0xc0, !PT ;  /* 0x00000003100d7812 */ /* 0x002fe400078ec0ff */
[----:B------:R-:W-:Y:S02]  /*0620*/  LOP3.LUT R20, R20, 0x3c, R21, 0xf8, !PT ;  /* 0x0000003c14147812 */ /* 0x000fe400078ef815 */
[----:B------:R-:W-:Y:S02]  /*0630*/  LOP3.LUT R0, R9, 0x3c, R0, 0xf8, !PT ;  /* 0x0000003c09007812 */ /* 0x000fe400078ef800 */
[----:B------:R-:W-:Y:S02]  /*0640*/  LOP3.LUT R8, R15, 0x3c, R8, 0xf8, !PT ;  /* 0x0000003c0f087812 */ /* 0x000fe400078ef808 */
[----:B------:R-:W-:Y:S02]  /*0650*/  SHF.R.U32.HI R11, RZ, 0x4, R11 ;  /* 0x00000004ff0b7819 */ /* 0x000fe4000001160b */
[----:B------:R-:W-:Y:S01]  /*0660*/  LOP3.LUT R4, R13, 0x3c, R4, 0xf8, !PT ;  /* 0x0000003c0d047812 */ /* 0x000fe200078ef804 */
[----:B------:R0:W-:Y:S04]  /*0670*/  STS.U8 [UR4+0xe], R18 ;  /* 0x00000e12ff007988 */ /* 0x0001e80008000004 */
        /* <DEDUP_REMOVED lines=8> */
[----:B------:R0:W-:Y:S02]  /*0700*/  STS.U8 [UR4+0xb], R4 ;  /* 0x00000b04ff007988 */ /* 0x0001e40008000004 */
.L_x_2:
[----:B------:R-:W-:Y:S05]  /*0710*/  BSYNC.RECONVERGENT B0 ;  /* 0x0000000000007941 */ /* 0x000fea0003800200 */
.L_x_0:
[----:B------:R-:W1:Y:S08]  /*0720*/  S2UR UR6, SR_CgaCtaId ;  /* 0x00000000000679c3 */ /* 0x000e700000008800 */
[----:B------:R-:W-:Y:S01]  /*0730*/  BAR.SYNC.DEFER_BLOCKING 0x0 ;  /* 0x0000000000007b1d */ /* 0x000fe20000010000 */
[----:B0-----:R-:W-:Y:S02]  /*0740*/  PRMT R4, R3, 0x9910, RZ ;  /* 0x0000991003047816 */ /* 0x001fe400000000ff */
[----:B------:R-:W-:-:S03]  /*0750*/  LOP3.LUT R5, R10, 0xff, RZ, 0xc0, !PT ;  /* 0x000000ff0a057812 */ /* 0x000fc600078ec0ff */
[----:B------:R-:W-:Y:S02]  /*0760*/  UMOV UR5, 0x400 ;  /* 0x0000040000057882 */ /* 0x000fe40000000000 */
[----:B------:R-:W-:Y:S02]  /*0770*/  UIADD3 UR4, UPT, UPT, UR5, 0x8, URZ ;  /* 0x0000000805047890 */ /* 0x000fe4000fffe0ff */
[----:B-1----:R-:W-:Y:S02]  /*0780*/  ULEA UR5, UR6, UR5, 0x18 ;  /* 0x0000000506057291 */ /* 0x002fe4000f8ec0ff */
[----:B------:R-:W-:-:S07]  /*0790*/  ULEA UR4, UR6, UR4, 0x18 ;  /* 0x0000000406047291 */ /* 0x000fce000f8ec0ff */
[----:B------:R-:W0:Y:S04]  /*07a0*/  LDS.U8 R9, [R2+UR5] ;  /* 0x0000000502097984 */ /* 0x000e280008000000 */
[----:B------:R-:W1:Y:S01]  /*07b0*/  LDS.U8 R0, [R2+UR4] ;  /* 0x0000000402007984 */ /* 0x000e620008000000 */
[----:B0-----:R-:W-:Y:S02]  /*07c0*/  ISETP.EQ.AND P1, PT, R4, R9, PT ;  /* 0x000000090400720c */ /* 0x001fe40003f22270 */
[----:B-1----:R-:W-:-:S13]  /*07d0*/  ISETP.NE.AND P0, PT, R5, R0, PT ;  /* 0x000000000500720c */ /* 0x002fda0003f05270 */
[----:B------:R-:W-:Y:S05]  /*07e0*/  @!P0 BRA P1, `(.L_x_3) ;  /* 0x0000000000348947 */ /* 0x000fea0000800000 */
[----:B------:R-:W-:Y:S01]  /*07f0*/  LOP3.LUT R8, R10, 0xffff, RZ, 0xc0, !PT ;  /* 0x0000ffff0a087812 */ /* 0x000fe200078ec0ff */
[----:B------:R0:W-:Y:S01]  /*0800*/  STL [R1+0x10], R0 ;  /* 0x0000100001007387 */ /* 0x0001e20000100800 */
[----:B------:R-:W-:Y:S01]  /*0810*/  MOV R10, 0x0 ;  /* 0x00000000000a7802 */ /* 0x000fe20000000f00 */
[----:B------:R-:W1:Y:S01]  /*0820*/  LDCU.64 UR4, c[0x4][0x8] ;  /* 0x01000100ff0477ac */ /* 0x000e620008000a00 */
[----:B------:R-:W-:Y:S01]  /*0830*/  LOP3.LUT R3, R3, 0xffff, RZ, 0xc0, !PT ;  /* 0x0000ffff03037812 */ /* 0x000fe200078ec0ff */
[----:B------:R0:W-:Y:S03]  /*0840*/  STL.64 [R1+0x8], R8 ;  /* 0x0000080801007387 */ /* 0x0001e60000100a00 */
[----:B------:R-:W2:Y:S01]  /*0850*/  LDC.64 R10, c[0x4][R10] ;  /* 0x010000000a0a7b82 */ /* 0x000ea20000000a00 */
[----:B------:R0:W-:Y:S01]  /*0860*/  STL.64 [R1], R2 ;  /* 0x0000000201007387 */ /* 0x0001e20000100a00 */
[----:B-1----:R-:W-:-:S02]  /*0870*/  IMAD.U32 R4, RZ, RZ, UR4 ;  /* 0x00000004ff047e24 */ /* 0x002fc4000f8e00ff */
[----:B0-----:R-:W-:-:S07]  /*0880*/  IMAD.U32 R5, RZ, RZ, UR5 ;  /* 0x00000005ff057e24 */ /* 0x001fce000f8e00ff */
[----:B------:R-:W-:-:S07]  /*0890*/  LEPC R20, `(.L_x_4) ;  /* 0x000000001014794e */ /* 0x000fce0000000000 */
[----:B--2---:R-:W-:Y:S05]  /*08a0*/  CALL.ABS.NOINC R10 ;  /* 0x000000000a007343 */ /* 0x004fea0003c00000 */
.L_x_4:
[----:B------:R-:W-:Y:S05]  /*08b0*/  EXIT ;  /* 0x000000000000794d */ /* 0x000fea0003800000 */
.L_x_3:
[----:B------:R-:W-:Y:S01]  /*08c0*/  IMAD.MOV.U32 R8, RZ, RZ, R2 ;  /* 0x000000ffff087224 */ /* 0x000fe200078e0002 */
[----:B------:R-:W-:Y:S01]  /*08d0*/  MOV R2, 0x0 ;  /* 0x0000000000027802 */ /* 0x000fe20000000f00 */
[----:B------:R-:W0:Y:S01]  /*08e0*/  LDCU.64 UR4, c[0x4][0x10] ;  /* 0x01000200ff0477ac */ /* 0x000e220008000a00 */
[----:B------:R-:W-:Y:S02]  /*08f0*/  LOP3.LUT R9, R3, 0xffff, RZ, 0xc0, !PT ;  /* 0x0000ffff03097812 */ /* 0x000fe400078ec0ff */
[----:B------:R-:W-:Y:S02]  /*0900*/  LOP3.LUT R0, R10, 0xffff, RZ, 0xc0, !PT ;  /* 0x0000ffff0a007812 */ /* 0x000fe400078ec0ff */
[----:B------:R-:W1:Y:S01]  /*0910*/  LDC.64 R2, c[0x4][R2] ;  /* 0x0100000002027b82 */ /* 0x000e620000000a00 */
[----:B------:R2:W-:Y:S04]  /*0920*/  STL.64 [R1], R8 ;  /* 0x0000000801007387 */ /* 0x0005e80000100a00 */
[----:B------:R2:W-:Y:S01]  /*0930*/  STL [R1+0x8], R0 ;  /* 0x0000080001007387 */ /* 0x0005e20000100800 */
[----:B0-----:R-:W-:-:S02]  /*0940*/  IMAD.U32 R4, RZ, RZ, UR4 ;  /* 0x00000004ff047e24 */ /* 0x001fc4000f8e00ff */
[----:B--2---:R-:W-:-:S07]  /*0950*/  IMAD.U32 R5, RZ, RZ, UR5 ;  /* 0x00000005ff057e24 */ /* 0x004fce000f8e00ff */
[----:B------:R-:W-:-:S07]  /*0960*/  LEPC R20, `(.L_x_5) ;  /* 0x000000001014794e */ /* 0x000fce0000000000 */
[----:B-1----:R-:W-:Y:S05]  /*0970*/  CALL.ABS.NOINC R2 ;  /* 0x0000000002007343 */ /* 0x002fea0003c00000 */
.L_x_5:
[----:B------:R-:W-:Y:S05]  /*0980*/  EXIT ;  /* 0x000000000000794d */ /* 0x000fea0003800000 */
.L_x_6:
[----:B------:R-:W-:-:S00]  /*0990*/  BRA `(.L_x_6) ;  /* 0xfffffffc00fc7947 */ /* 0x000fc0000383ffff */
[----:B------:R-:W-:-:S00]  /*09a0*/  NOP ;  /* 0x0000000000007918 */ /* 0x000fc00000000000 */
        /* <DEDUP_REMOVED lines=13> */
.L_x_7:


//--------------------- .nv.global.init           --------------------------
	.section	.nv.global.init,"aw",@progbits
.nv.global.init:
	.type		$str$1,@object
	.size		$str$1,($str - $str$1)
$str$1:
        /*0000*/ 	.byte	0x5b, 0x56, 0x41, 0x4e, 0x47, 0x55, 0x41, 0x52, 0x44, 0x20, 0x4f, 0x4b, 0x5d, 0x20, 0x69, 0x64
        /*0010*/ 	.byte	0x78, 0x3d, 0x25, 0x64, 0x3a, 0x20, 0x64, 0x3d, 0x25, 0x75, 0x2c, 0x20, 0x6d, 0x3d, 0x25, 0x75
        /*0020*/ 	.byte	0x0a, 0x00
	.type		$str,@object
	.size		$str,(.L_0 - $str)
$str:
        /*0022*/ 	.byte	0x5b, 0x56, 0x41, 0x4e, 0x47, 0x55, 0x41, 0x52, 0x44, 0x20, 0x4d, 0x49, 0x53, 0x4d, 0x41, 0x54
        /*0032*/ 	.byte	0x43, 0x48, 0x5d, 0x20, 0x69, 0x64, 0x78, 0x3d, 0x25, 0x64, 0x3a, 0x20, 0x6c, 0x6c, 0x61, 0x6d
        /*0042*/ 	.byte	0x61, 0x28, 0x64, 0x3d, 0x25, 0x75, 0x2c, 0x20, 0x6d, 0x3d, 0x25, 0x75, 0x29, 0x20, 0x76, 0x73
        /*0052*/ 	.byte	0x20, 0x6f, 0x75, 0x72, 0x73, 0x28, 0x64, 0x3d, 0x25, 0x75, 0x2c, 0x20, 0x6d, 0x3d, 0x25, 0x75
        /*0062*/ 	.byte	0x29, 0x0a, 0x00
.L_0:


//--------------------- .nv.shared._Z22compare_scale_decodingPKh --------------------------
	.section	.nv.shared._Z22compare_scale_decodingPKh,"aw",@nobits
	.sectionflags	@""
.nv.shared._Z22compare_scale_decodingPKh:
	.zero		1040


//--------------------- .nv.shared.reserved.0     --------------------------
	.section	.nv.shared.reserved.0,"aw",@nobits
	.weak		__nv_reservedSMEM_offset_0_alias
	.size		__nv_reservedSMEM_offset_0_alias, 0, 64
	.other		__nv_reservedSMEM_offset_0_alias,@"STO_CUDA_RESERVED_SHARED STV_DEFAULT"
__nv_reservedSMEM_offset_0_alias:
	.zero		0
	.zero		64


//--------------------- .nv.constant0._Z22compare_scale_decodingPKh --------------------------
	.section	.nv.constant0._Z22compare_scale_decodingPKh,"a",@progbits
	.sectionflags	@""
	.align	4
.nv.constant0._Z22compare_scale_decodingPKh:
	.zero		904


//--------------------- SYMBOLS --------------------------

	.type		.nv.reservedSmem.offset0,@object
	.size		.nv.reservedSmem.offset0,0x4
	.type		.nv.reservedSmem.cap,@object
	.size		.nv.reservedSmem.cap,0x4
	.type		vprintf,@function
